//
// Generated by NVIDIA NVVM Compiler
//
// Compiler Build ID: CL-36424714
// Cuda compilation tools, release 13.0, V13.0.88
// Based on NVVM 20.0.0
//

.version 9.0
.target sm_100
.address_size 64

	// .globl	_Z8kernel_APfi

.visible .entry _Z8kernel_APfi(
	.param .u64 .ptr .align 1 _Z8kernel_APfi_param_0,
	.param .u32 _Z8kernel_APfi_param_1
)
{
	.reg .pred 	%p<2>;
	.reg .b32 	%r<6>;
	.reg .b32 	%f<3>;
	.reg .b64 	%rd<5>;

	ld.param.u64 	%rd1, [_Z8kernel_APfi_param_0];
	ld.param.u32 	%r2, [_Z8kernel_APfi_param_1];
	mov.u32 	%r3, %ctaid.x;
	mov.u32 	%r4, %ntid.x;
	mov.u32 	%r5, %tid.x;
	mad.lo.s32 	%r1, %r3, %r4, %r5;
	setp.ge.s32 	%p1, %r1, %r2;
	@%p1 bra 	$L__BB0_2;
	cvta.to.global.u64 	%rd2, %rd1;
	mul.wide.s32 	%rd3, %r1, 4;
	add.s64 	%rd4, %rd2, %rd3;
	ld.global.f32 	%f1, [%rd4];
	add.f32 	%f2, %f1, 0f3F800000;
	st.global.f32 	[%rd4], %f2;
$L__BB0_2:
	ret;

}
	// .globl	_Z8kernel_CPfi
.visible .entry _Z8kernel_CPfi(
	.param .u64 .ptr .align 1 _Z8kernel_CPfi_param_0,
	.param .u32 _Z8kernel_CPfi_param_1
)
{
	.reg .pred 	%p<2>;
	.reg .b32 	%r<6>;
	.reg .b32 	%f<3>;
	.reg .b64 	%rd<5>;

	ld.param.u64 	%rd1, [_Z8kernel_CPfi_param_0];
	ld.param.u32 	%r2, [_Z8kernel_CPfi_param_1];
	mov.u32 	%r3, %ctaid.x;
	mov.u32 	%r4, %ntid.x;
	mov.u32 	%r5, %tid.x;
	mad.lo.s32 	%r1, %r3, %r4, %r5;
	setp.ge.s32 	%p1, %r1, %r2;
	@%p1 bra 	$L__BB1_2;
	cvta.to.global.u64 	%rd2, %rd1;
	mul.wide.s32 	%rd3, %r1, 4;
	add.s64 	%rd4, %rd2, %rd3;
	ld.global.f32 	%f1, [%rd4];
	mul.f32 	%f2, %f1, 0f3F000000;
	st.global.f32 	[%rd4], %f2;
$L__BB1_2:
	ret;

}


// ===== COMPILED SASS (sm_100) =====

	.target	sm_100

	.elftype	@"ET_EXEC"


//--------------------- .note.nv.tkinfo           --------------------------
	.section	.note.nv.tkinfo,"",@"SHT_NOTE"
	.sectionflags	@"SHF_NOTE_NV_TKINFO"
	.tkinfo
        /*0018*/ 	.word	0x00000002
        /*0030*/ 	.string	""
        /*0030*/ 	.string	"ptxas"
        /*0030*/ 	.string	"Cuda compilation tools, release 13.0, V13.0.88"
        /*0030*/ 	.string	"Build cuda_13.0.r13.0/compiler.36424714_0"
        /*0030*/ 	.string	"-arch sm_100 -m 64 "



//--------------------- .note.nv.cuinfo           --------------------------
	.section	.note.nv.cuinfo,"",@"SHT_NOTE"
	.sectionflags	@"SHF_NOTE_NV_CUINFO"
        /*0018*/ 	.short	0x0002
        /*001a*/ 	.short	0x0064
        /*001c*/ 	.short	0x0082
	.zero		2


//--------------------- .nv.info                  --------------------------
	.section	.nv.info,"",@"SHT_CUDA_INFO"
	.align	4


	//----- nvinfo : EIATTR_REGCOUNT
	.align		4
        /*0000*/ 	.byte	0x04, 0x2f
        /*0002*/ 	.short	(.L_1 - .L_0)
	.align		4
.L_0:
        /*0004*/ 	.word	index@(_Z8kernel_APfi)
        /*0008*/ 	.word	0x00000008


	//----- nvinfo : EIATTR_FRAME_SIZE
	.align		4
.L_1:
        /*000c*/ 	.byte	0x04, 0x11
        /*000e*/ 	.short	(.L_3 - .L_2)
	.align		4
.L_2:
        /*0010*/ 	.word	index@(_Z8kernel_APfi)
        /*0014*/ 	.word	0x00000000


	//----- nvinfo : EIATTR_REGCOUNT
	.align		4
.L_3:
        /*0018*/ 	.byte	0x04, 0x2f
        /*001a*/ 	.short	(.L_5 - .L_4)
	.align		4
.L_4:
        /*001c*/ 	.word	index@(_Z8kernel_CPfi)
        /*0020*/ 	.word	0x00000008


	//----- nvinfo : EIATTR_FRAME_SIZE
	.align		4
.L_5:
        /*0024*/ 	.byte	0x04, 0x11
        /*0026*/ 	.short	(.L_7 - .L_6)
	.align		4
.L_6:
        /*0028*/ 	.word	index@(_Z8kernel_CPfi)
        /*002c*/ 	.word	0x00000000


	//----- nvinfo : EIATTR_MIN_STACK_SIZE
	.align		4
.L_7:
        /*0030*/ 	.byte	0x04, 0x12
        /*0032*/ 	.short	(.L_9 - .L_8)
	.align		4
.L_8:
        /*0034*/ 	.word	index@(_Z8kernel_CPfi)
        /*0038*/ 	.word	0x00000000


	//----- nvinfo : EIATTR_MIN_STACK_SIZE
	.align		4
.L_9:
        /*003c*/ 	.byte	0x04, 0x12
        /*003e*/ 	.short	(.L_11 - .L_10)
	.align		4
.L_10:
        /*0040*/ 	.word	index@(_Z8kernel_APfi)
        /*0044*/ 	.word	0x00000000
.L_11:


//--------------------- .nv.compat                --------------------------
	.section	.nv.compat,"",@"SHT_CUDA_COMPAT_INFO"
	.align	4
        /*0000*/ 	.byte	0x02, 0x09, 0x00, 0x00, 0x02, 0x02, 0x01, 0x00, 0x02, 0x05, 0x05, 0x00, 0x03, 0x07, 0x01, 0x01
        /*0010*/ 	.byte	0x02, 0x03, 0x00, 0x00, 0x02, 0x06, 0x01, 0x00, 0x04, 0x0b, 0x08, 0x00, 0x09, 0x00, 0x00, 0x00
        /*0020*/ 	.byte	0x00, 0x00, 0x00, 0x00


//--------------------- .nv.info._Z8kernel_CPfi   --------------------------
	.section	.nv.info._Z8kernel_CPfi,"",@"SHT_CUDA_INFO"
	.sectionflags	@""
	.align	4


	//----- nvinfo : EIATTR_CUDA_API_VERSION
	.align		4
        /*0000*/ 	.byte	0x04, 0x37
        /*0002*/ 	.short	(.L_13 - .L_12)
.L_12:
        /*0004*/ 	.word	0x00000082


	//----- nvinfo : EIATTR_KPARAM_INFO
	.align		4
.L_13:
        /*0008*/ 	.byte	0x04, 0x17
        /*000a*/ 	.short	(.L_15 - .L_14)
.L_14:
        /*000c*/ 	.word	0x00000000
        /*0010*/ 	.short	0x0001
        /*0012*/ 	.short	0x0008
        /*0014*/ 	.byte	0x00, 0xf0, 0x11, 0x00


	//----- nvinfo : EIATTR_KPARAM_INFO
	.align		4
.L_15:
        /*0018*/ 	.byte	0x04, 0x17
        /*001a*/ 	.short	(.L_17 - .L_16)
.L_16:
        /*001c*/ 	.word	0x00000000
        /*0020*/ 	.short	0x0000
        /*0022*/ 	.short	0x0000
        /*0024*/ 	.byte	0x00, 0xf5, 0x21, 0x00


	//----- nvinfo : EIATTR_SPARSE_MMA_MASK
	.align		4
.L_17:
        /*0028*/ 	.byte	0x03, 0x50
        /*002a*/ 	.short	0x0000


	//----- nvinfo : EIATTR_MAXREG_COUNT
	.align		4
        /*002c*/ 	.byte	0x03, 0x1b
        /*002e*/ 	.short	0x00ff


	//----- nvinfo : EIATTR_MERCURY_ISA_VERSION
	.align		4
        /*0030*/ 	.byte	0x03, 0x5f
        /*0032*/ 	.short	0x0101


	//----- nvinfo : EIATTR_VRC_CTA_INIT_COUNT
	.align		4
        /*0034*/ 	.byte	0x02, 0x4a
	.zero		1
	.zero		1


	//----- nvinfo : EIATTR_EXIT_INSTR_OFFSETS
	.align		4
        /*0038*/ 	.byte	0x04, 0x1c
        /*003a*/ 	.short	(.L_19 - .L_18)


	//   ....[0]....
.L_18:
        /*003c*/ 	.word	0x00000070


	//   ....[1]....
        /*0040*/ 	.word	0x000000e0


	//----- nvinfo : EIATTR_CBANK_PARAM_SIZE
	.align		4
.L_19:
        /*0044*/ 	.byte	0x03, 0x19
        /*0046*/ 	.short	0x000c


	//----- nvinfo : EIATTR_PARAM_CBANK
	.align		4
        /*0048*/ 	.byte	0x04, 0x0a
        /*004a*/ 	.short	(.L_21 - .L_20)
	.align		4
.L_20:
        /*004c*/ 	.word	index@(.nv.constant0._Z8kernel_CPfi)
        /*0050*/ 	.short	0x0380
        /*0052*/ 	.short	0x000c


	//----- nvinfo : EIATTR_SW_WAR
	.align		4
.L_21:
        /*0054*/ 	.byte	0x04, 0x36
        /*0056*/ 	.short	(.L_23 - .L_22)
.L_22:
        /*0058*/ 	.word	0x00000008
.L_23:


//--------------------- .nv.info._Z8kernel_APfi   --------------------------
	.section	.nv.info._Z8kernel_APfi,"",@"SHT_CUDA_INFO"
	.sectionflags	@""
	.align	4


	//----- nvinfo : EIATTR_CUDA_API_VERSION
	.align		4
        /*0000*/ 	.byte	0x04, 0x37
        /*0002*/ 	.short	(.L_25 - .L_24)
.L_24:
        /*0004*/ 	.word	0x00000082


	//----- nvinfo : EIATTR_KPARAM_INFO
	.align		4
.L_25:
        /*0008*/ 	.byte	0x04, 0x17
        /*000a*/ 	.short	(.L_27 - .L_26)
.L_26:
        /*000c*/ 	.word	0x00000000
        /*0010*/ 	.short	0x0001
        /*0012*/ 	.short	0x0008
        /*0014*/ 	.byte	0x00, 0xf0, 0x11, 0x00


	//----- nvinfo : EIATTR_KPARAM_INFO
	.align		4
.L_27:
        /*0018*/ 	.byte	0x04, 0x17
        /*001a*/ 	.short	(.L_29 - .L_28)
.L_28:
        /*001c*/ 	.word	0x00000000
        /*0020*/ 	.short	0x0000
        /*0022*/ 	.short	0x0000
        /*0024*/ 	.byte	0x00, 0xf5, 0x21, 0x00


	//----- nvinfo : EIATTR_SPARSE_MMA_MASK
	.align		4
.L_29:
        /*0028*/ 	.byte	0x03, 0x50
        /*002a*/ 	.short	0x0000


	//----- nvinfo : EIATTR_MAXREG_COUNT
	.align		4
        /*002c*/ 	.byte	0x03, 0x1b
        /*002e*/ 	.short	0x00ff


	//----- nvinfo : EIATTR_MERCURY_ISA_VERSION
	.align		4
        /*0030*/ 	.byte	0x03, 0x5f
        /*0032*/ 	.short	0x0101


	//----- nvinfo : EIATTR_VRC_CTA_INIT_COUNT
	.align		4
        /*0034*/ 	.byte	0x02, 0x4a
	.zero		1
	.zero		1


	//----- nvinfo : EIATTR_EXIT_INSTR_OFFSETS
	.align		4
        /*0038*/ 	.byte	0x04, 0x1c
        /*003a*/ 	.short	(.L_31 - .L_30)


	//   ....[0]....
.L_30:
        /*003c*/ 	.word	0x00000070


	//   ....[1]....
        /*0040*/ 	.word	0x000000e0


	//----- nvinfo : EIATTR_CBANK_PARAM_SIZE
	.align		4
.L_31:
        /*0044*/ 	.byte	0x03, 0x19
        /*0046*/ 	.short	0x000c


	//----- nvinfo : EIATTR_PARAM_CBANK
	.align		4
        /*0048*/ 	.byte	0x04, 0x0a
        /*004a*/ 	.short	(.L_33 - .L_32)
	.align		4
.L_32:
        /*004c*/ 	.word	index@(.nv.constant0._Z8kernel_APfi)
        /*0050*/ 	.short	0x0380
        /*0052*/ 	.short	0x000c


	//----- nvinfo : EIATTR_SW_WAR
	.align		4
.L_33:
        /*0054*/ 	.byte	0x04, 0x36
        /*0056*/ 	.short	(.L_35 - .L_34)
.L_34:
        /*0058*/ 	.word	0x00000008
.L_35:


//--------------------- .nv.callgraph             --------------------------
	.section	.nv.callgraph,"",@"SHT_CUDA_CALLGRAPH"
	.align	4
	.sectionentsize	8
	.align		4
        /*0000*/ 	.word	0x00000000
	.align		4
        /*0004*/ 	.word	0xffffffff
	.align		4
        /*0008*/ 	.word	0x00000000
	.align		4
        /*000c*/ 	.word	0xfffffffe
	.align		4
        /*0010*/ 	.word	0x00000000
	.align		4
        /*0014*/ 	.word	0xfffffffd
	.align		4
        /*0018*/ 	.word	0x00000000
	.align		4
        /*001c*/ 	.word	0xfffffffc


//--------------------- .text._Z8kernel_CPfi      --------------------------
	.section	.text._Z8kernel_CPfi,"ax",@progbits
	.align	128
        .global         _Z8kernel_CPfi
        .type           _Z8kernel_CPfi,@function
        .size           _Z8kernel_CPfi,(.L_x_2 - _Z8kernel_CPfi)
        .other          _Z8kernel_CPfi,@"STO_CUDA_ENTRY STV_DEFAULT"
_Z8kernel_CPfi:
.text._Z8kernel_CPfi:
[----:B------:R-:W-:Y:S01]  /*0000*/  LDC R1, c[0x0][0x37c] ;  /* 0x0000df00ff017b82 */ /* 0x000fe20000000800 */
[----:B------:R-:W0:Y:S07]  /*0010*/  S2R R0, SR_TID.X ;  /* 0x0000000000007919 */ /* 0x000e2e0000002100 */
[----:B------:R-:W0:Y:S01]  /*0020*/  S2UR UR4, SR_CTAID.X ;  /* 0x00000000000479c3 */ /* 0x000e220000002500 */
[----:B------:R-:W1:Y:S07]  /*0030*/  LDCU UR5, c[0x0][0x388] ;  /* 0x00007100ff0577ac */ /* 0x000e6e0008000800 */
[----:B------:R-:W0:Y:S02]  /*0040*/  LDC R5, c[0x0][0x360] ;  /* 0x0000d800ff057b82 */ /* 0x000e240000000800 */
[----:B0-----:R-:W-:-:S05]  /*0050*/  IMAD R5, R5, UR4, R0 ;  /* 0x0000000405057c24 */ /* 0x001fca000f8e0200 */
[----:B-1----:R-:W-:-:S13]  /*0060*/  ISETP.GE.AND P0, PT, R5, UR5, PT ;  /* 0x0000000505007c0c */ /* 0x002fda000bf06270 */
[----:B------:R-:W-:Y:S05]  /*0070*/  @P0 EXIT ;  /* 0x000000000000094d */ /* 0x000fea0003800000 */
[----:B------:R-:W0:Y:S01]  /*0080*/  LDC.64 R2, c[0x0][0x380] ;  /* 0x0000e000ff027b82 */ /* 0x000e220000000a00 */
[----:B------:R-:W1:Y:S01]  /*0090*/  LDCU.64 UR4, c[0x0][0x358] ;  /* 0x00006b00ff0477ac */ /* 0x000e620008000a00 */
[----:B0-----:R-:W-:-:S05]  /*00a0*/  IMAD.WIDE R2, R5, 0x4, R2 ;  /* 0x0000000405027825 */ /* 0x001fca00078e0202 */
[----:B-1----:R-:W2:Y:S02]  /*00b0*/  LDG.E R0, desc[UR4][R2.64] ;  /* 0x0000000402007981 */ /* 0x002ea4000c1e1900 */
[----:B--2---:R-:W-:-:S05]  /*00c0*/  FMUL R5, R0, 0.5 ;  /* 0x3f00000000057820 */ /* 0x004fca0000400000 */
[----:B------:R-:W-:Y:S01]  /*00d0*/  STG.E desc[UR4][R2.64], R5 ;  /* 0x0000000502007986 */ /* 0x000fe2000c101904 */
[----:B------:R-:W-:Y:S05]  /*00e0*/  EXIT ;  /* 0x000000000000794d */ /* 0x000fea0003800000 */
.L_x_0:
[----:B------:R-:W-:-:S00]  /*00f0*/  BRA `(.L_x_0) ;  /* 0xfffffffc00fc7947 */ /* 0x000fc0000383ffff */
[----:B------:R-:W-:-:S00]  /*0100*/  NOP ;  /* 0x0000000000007918 */ /* 0x000fc00000000000 */
[----:B------:R-:W-:-:S00]  /*0110*/  NOP ;  /* 0x0000000000007918 */ /* 0x000fc00000000000 */
[----:B------:R-:W-:-:S00]  /*0120*/  NOP ;  /* 0x0000000000007918 */ /* 0x000fc00000000000 */
[----:B------:R-:W-:-:S00]  /*0130*/  NOP ;  /* 0x0000000000007918 */ /* 0x000fc00000000000 */
[----:B------:R-:W-:-:S00]  /*0140*/  NOP ;  /* 0x0000000000007918 */ /* 0x000fc00000000000 */
[----:B------:R-:W-:-:S00]  /*0150*/  NOP ;  /* 0x0000000000007918 */ /* 0x000fc00000000000 */
[----:B------:R-:W-:-:S00]  /*0160*/  NOP ;  /* 0x0000000000007918 */ /* 0x000fc00000000000 */
[----:B------:R-:W-:-:S00]  /*0170*/  NOP ;  /* 0x0000000000007918 */ /* 0x000fc00000000000 */
.L_x_2:


//--------------------- .text._Z8kernel_APfi      --------------------------
	.section	.text._Z8kernel_APfi,"ax",@progbits
	.align	128
        .global         _Z8kernel_APfi
        .type           _Z8kernel_APfi,@function
        .size           _Z8kernel_APfi,(.L_x_3 - _Z8kernel_APfi)
        .other          _Z8kernel_APfi,@"STO_CUDA_ENTRY STV_DEFAULT"
_Z8kernel_APfi:
.text._Z8kernel_APfi:
        /* <DEDUP_REMOVED lines=12> */
[----:B--2---:R-:W-:-:S05]  /*00c0*/  FADD R5, R0, 1 ;  /* 0x3f80000000057421 */ /* 0x004fca0000000000 */
[----:B------:R-:W-:Y:S01]  /*00d0*/  STG.E desc[UR4][R2.64], R5 ;  /* 0x0000000502007986 */ /* 0x000fe2000c101904 */
[----:B------:R-:W-:Y:S05]  /*00e0*/  EXIT ;  /* 0x000000000000794d */ /* 0x000fea0003800000 */
.L_x_1:
        /* <DEDUP_REMOVED lines=9> */
.L_x_3:


//--------------------- .nv.shared.reserved.0     --------------------------
	.section	.nv.shared.reserved.0,"aw",@nobits
	.weak		__nv_reservedSMEM_offset_0_alias
	.size		__nv_reservedSMEM_offset_0_alias, 0, 64
	.other		__nv_reservedSMEM_offset_0_alias,@"STO_CUDA_RESERVED_SHARED STV_DEFAULT"
__nv_reservedSMEM_offset_0_alias:
	.zero		0
	.zero		64


//--------------------- .nv.constant0._Z8kernel_CPfi --------------------------
	.section	.nv.constant0._Z8kernel_CPfi,"a",@progbits
	.sectionflags	@""
	.align	4
.nv.constant0._Z8kernel_CPfi:
	.zero		908


//--------------------- .nv.constant0._Z8kernel_APfi --------------------------
	.section	.nv.constant0._Z8kernel_APfi,"a",@progbits
	.sectionflags	@""
	.align	4
.nv.constant0._Z8kernel_APfi:
	.zero		908


//--------------------- SYMBOLS --------------------------

	.type		.nv.reservedSmem.offset0,@object
	.size		.nv.reservedSmem.offset0,0x4
